	.headerflags	@"EF_CUDA_TEXMODE_UNIFIED EF_CUDA_64BIT_ADDRESS EF_CUDA_ACCELERATORS EF_CUDA_SM90 EF_CUDA_VIRTUAL_SM(EF_CUDA_SM90)"
	.elftype	@"ET_EXEC"


//--------------------- .nv.info                  --------------------------
	.section	.nv.info,"",@"SHT_CUDA_INFO"
	.align	4


	//----- nvinfo : EIATTR_REGCOUNT
	.align		4
        /*0000*/ 	.byte	0x04, 0x2f
        /*0002*/ 	.short	(.L_3 - .L_2)
	.align		4
.L_2:
        /*0004*/ 	.word	index@(triton_poi_fused__native_batch_norm_legit_no_training_convolution_relu_77)
        /*0008*/ 	.word	0x00000013


	//----- nvinfo : EIATTR_MIN_STACK_SIZE
	.align		4
.L_3:
        /*000c*/ 	.byte	0x04, 0x12
        /*000e*/ 	.short	(.L_5 - .L_4)
	.align		4
.L_4:
        /*0010*/ 	.word	index@(triton_poi_fused__native_batch_norm_legit_no_training_convolution_relu_77)
        /*0014*/ 	.word	0x00000000


	//----- nvinfo : EIATTR_FRAME_SIZE
	.align		4
.L_5:
        /*0018*/ 	.byte	0x04, 0x11
        /*001a*/ 	.short	(.L_7 - .L_6)
	.align		4
.L_6:
        /*001c*/ 	.word	index@(triton_poi_fused__native_batch_norm_legit_no_training_convolution_relu_77)
        /*0020*/ 	.word	0x00000000


	//----- nvinfo : EIATTR_MIN_STACK_SIZE
	.align		4
.L_7:
        /*0024*/ 	.byte	0x04, 0x12
        /*0026*/ 	.short	(.L_9 - .L_8)
	.align		4
.L_8:
        /*0028*/ 	.word	index@(triton_poi_fused__native_batch_norm_legit_no_training_convolution_relu_77)
        /*002c*/ 	.word	0x00000000
.L_9:


//--------------------- .nv.info.triton_poi_fused__native_batch_norm_legit_no_training_convolution_relu_77 --------------------------
	.section	.nv.info.triton_poi_fused__native_batch_norm_legit_no_training_convolution_relu_77,"",@"SHT_CUDA_INFO"
	.sectionflags	@""
	.align	4


	//----- nvinfo : EIATTR_CUDA_API_VERSION
	.align		4
        /*0000*/ 	.byte	0x04, 0x37
        /*0002*/ 	.short	(.L_11 - .L_10)
.L_10:
        /*0004*/ 	.word	0x0000007c


	//----- nvinfo : EIATTR_KPARAM_INFO
	.align		4
.L_11:
        /*0008*/ 	.byte	0x04, 0x17
        /*000a*/ 	.short	(.L_13 - .L_12)
.L_12:
        /*000c*/ 	.word	0x00000000
        /*0010*/ 	.short	0x0007
        /*0012*/ 	.short	0x0038
        /*0014*/ 	.byte	0x00, 0xf0, 0x11, 0x00


	//----- nvinfo : EIATTR_KPARAM_INFO
	.align		4
.L_13:
        /*0018*/ 	.byte	0x04, 0x17
        /*001a*/ 	.short	(.L_15 - .L_14)
.L_14:
        /*001c*/ 	.word	0x00000000
        /*0020*/ 	.short	0x0006
        /*0022*/ 	.short	0x0030
        /*0024*/ 	.byte	0x00, 0xf4, 0x21, 0x00


	//----- nvinfo : EIATTR_KPARAM_INFO
	.align		4
.L_15:
        /*0028*/ 	.byte	0x04, 0x17
        /*002a*/ 	.short	(.L_17 - .L_16)
.L_16:
        /*002c*/ 	.word	0x00000000
        /*0030*/ 	.short	0x0005
        /*0032*/ 	.short	0x0028
        /*0034*/ 	.byte	0x00, 0xf4, 0x21, 0x00


	//----- nvinfo : EIATTR_KPARAM_INFO
	.align		4
.L_17:
        /*0038*/ 	.byte	0x04, 0x17
        /*003a*/ 	.short	(.L_19 - .L_18)
.L_18:
        /*003c*/ 	.word	0x00000000
        /*0040*/ 	.short	0x0004
        /*0042*/ 	.short	0x0020
        /*0044*/ 	.byte	0x00, 0xf4, 0x21, 0x00


	//----- nvinfo : EIATTR_KPARAM_INFO
	.align		4
.L_19:
        /*0048*/ 	.byte	0x04, 0x17
        /*004a*/ 	.short	(.L_21 - .L_20)
.L_20:
        /*004c*/ 	.word	0x00000000
        /*0050*/ 	.short	0x0003
        /*0052*/ 	.short	0x0018
        /*0054*/ 	.byte	0x00, 0xf4, 0x21, 0x00


	//----- nvinfo : EIATTR_KPARAM_INFO
	.align		4
.L_21:
        /*0058*/ 	.byte	0x04, 0x17
        /*005a*/ 	.short	(.L_23 - .L_22)
.L_22:
        /*005c*/ 	.word	0x00000000
        /*0060*/ 	.short	0x0002
        /*0062*/ 	.short	0x0010
        /*0064*/ 	.byte	0x00, 0xf4, 0x21, 0x00


	//----- nvinfo : EIATTR_KPARAM_INFO
	.align		4
.L_23:
        /*0068*/ 	.byte	0x04, 0x17
        /*006a*/ 	.short	(.L_25 - .L_24)
.L_24:
        /*006c*/ 	.word	0x00000000
        /*0070*/ 	.short	0x0001
        /*0072*/ 	.short	0x0008
        /*0074*/ 	.byte	0x00, 0xf4, 0x21, 0x00


	//----- nvinfo : EIATTR_KPARAM_INFO
	.align		4
.L_25:
        /*0078*/ 	.byte	0x04, 0x17
        /*007a*/ 	.short	(.L_27 - .L_26)
.L_26:
        /*007c*/ 	.word	0x00000000
        /*0080*/ 	.short	0x0000
        /*0082*/ 	.short	0x0000
        /*0084*/ 	.byte	0x00, 0xf4, 0x21, 0x00


	//----- nvinfo : EIATTR_SPARSE_MMA_MASK
	.align		4
.L_27:
        /*0088*/ 	.byte	0x03, 0x50
        /*008a*/ 	.short	0x0000


	//----- nvinfo : EIATTR_MAXREG_COUNT
	.align		4
        /*008c*/ 	.byte	0x03, 0x1b
        /*008e*/ 	.short	0x00ff


	//----- nvinfo : EIATTR_EXIT_INSTR_OFFSETS
	.align		4
        /*0090*/ 	.byte	0x04, 0x1c
        /*0092*/ 	.short	(.L_29 - .L_28)


	//   ....[0]....
.L_28:
        /*0094*/ 	.word	0x00000350


	//----- nvinfo : EIATTR_REQNTID
	.align		4
.L_29:
        /*0098*/ 	.byte	0x04, 0x10
        /*009a*/ 	.short	(.L_31 - .L_30)
.L_30:
        /*009c*/ 	.word	0x00000080
        /*00a0*/ 	.word	0x00000001
        /*00a4*/ 	.word	0x00000001


	//----- nvinfo : EIATTR_CBANK_PARAM_SIZE
	.align		4
.L_31:
        /*00a8*/ 	.byte	0x03, 0x19
        /*00aa*/ 	.short	0x003c


	//----- nvinfo : EIATTR_PARAM_CBANK
	.align		4
        /*00ac*/ 	.byte	0x04, 0x0a
        /*00ae*/ 	.short	(.L_33 - .L_32)
	.align		4
.L_32:
        /*00b0*/ 	.word	index@(.nv.constant0.triton_poi_fused__native_batch_norm_legit_no_training_convolution_relu_77)
        /*00b4*/ 	.short	0x0210
        /*00b6*/ 	.short	0x003c


	//----- nvinfo : EIATTR_SW_WAR
	.align		4
.L_33:
        /*00b8*/ 	.byte	0x04, 0x36
        /*00ba*/ 	.short	(.L_35 - .L_34)
.L_34:
        /*00bc*/ 	.word	0x00000008
.L_35:


//--------------------- .nv.callgraph             --------------------------
	.section	.nv.callgraph,"",@"SHT_CUDA_CALLGRAPH"
	.align	4
	.sectionentsize	8
	.align		4
        /*0000*/ 	.word	0x00000000
	.align		4
        /*0004*/ 	.word	0xffffffff
	.align		4
        /*0008*/ 	.word	0x00000000
	.align		4
        /*000c*/ 	.word	0xfffffffe
	.align		4
        /*0010*/ 	.word	0x00000000
	.align		4
        /*0014*/ 	.word	0xfffffffd
	.align		4
        /*0018*/ 	.word	0x00000000
	.align		4
        /*001c*/ 	.word	0xfffffffc


//--------------------- .nv.constant4             --------------------------
	.section	.nv.constant4,"a",@progbits
	.align	8
	.align		8
.nv.constant4:
        /*0000*/ 	.dword	_$_str
	.align		8
        /*0008*/ 	.dword	_$_str_$_2


//--------------------- .text.triton_poi_fused__native_batch_norm_legit_no_training_convolution_relu_77 --------------------------
	.section	.text.triton_poi_fused__native_batch_norm_legit_no_training_convolution_relu_77,"ax",@progbits
	.align	128
        .global         triton_poi_fused__native_batch_norm_legit_no_training_convolution_relu_77
        .type           triton_poi_fused__native_batch_norm_legit_no_training_convolution_relu_77,@function
        .size           triton_poi_fused__native_batch_norm_legit_no_training_convolution_relu_77,(.L_x_1 - triton_poi_fused__native_batch_norm_legit_no_training_convolution_relu_77)
        .other          triton_poi_fused__native_batch_norm_legit_no_training_convolution_relu_77,@"STO_CUDA_ENTRY STV_DEFAULT"
triton_poi_fused__native_batch_norm_legit_no_training_convolution_relu_77:
.text.triton_poi_fused__native_batch_norm_legit_no_training_convolution_relu_77:
[----:B------:R-:W-:Y:S01]  /*0000*/  LDC R1, c[0x0][0x28] ;  /* 0x00000a00ff017b82 */ /* 0x000fe20000000800 */
[----:B------:R-:W1:Y:S07]  /*0010*/  S2R R0, SR_TID.X ;  /* 0x0000000000007919 */ /* 0x000e6e0000002100 */
[----:B------:R-:W2:Y:S01]  /*0020*/  LDC.64 R10, c[0x0][0x228] ;  /* 0x00008a00ff0a7b82 */ /* 0x000ea20000000a00 */
[----:B------:R-:W-:Y:S01]  /*0030*/  ULDC.64 UR4, c[0x0][0x208] ;  /* 0x0000820000047ab9 */ /* 0x000fe20000000a00 */
[----:B------:R-:W3:Y:S06]  /*0040*/  S2R R3, SR_CTAID.X ;  /* 0x0000000000037919 */ /* 0x000eec0000002500 */
[----:B------:R-:W4:Y:S08]  /*0050*/  LDC.64 R6, c[0x0][0x218] ;  /* 0x00008600ff067b82 */ /* 0x000f300000000a00 */
[----:B------:R-:W5:Y:S08]  /*0060*/  LDC.64 R8, c[0x0][0x220] ;  /* 0x00008800ff087b82 */ /* 0x000f700000000a00 */
[----:B------:R-:W5:Y:S01]  /*0070*/  LDC.64 R12, c[0x0][0x230] ;  /* 0x00008c00ff0c7b82 */ /* 0x000f620000000a00 */
[----:B-1----:R-:W-:-:S07]  /*0080*/  LOP3.LUT R0, R0, 0x7f, RZ, 0xc0, !PT ;  /* 0x0000007f00007812 */ /* 0x002fce00078ec0ff */
[----:B------:R-:W1:Y:S01]  /*0090*/  LDC.64 R4, c[0x0][0x238] ;  /* 0x00008e00ff047b82 */ /* 0x000e620000000a00 */
[----:B---3--:R-:W-:Y:S02]  /*00a0*/  SHF.R.S32.HI R2, RZ, 0x18, R3 ;  /* 0x00000018ff027819 */ /* 0x008fe40000011403 */
[----:B------:R-:W-:Y:S02]  /*00b0*/  LEA R0, R3, R0, 0x7 ;  /* 0x0000000003007211 */ /* 0x000fe400078e38ff */
[----:B------:R-:W-:-:S04]  /*00c0*/  SGXT R3, R2, 0x1 ;  /* 0x000000010203781a */ /* 0x000fc80000000200 */
[----:B------:R-:W-:-:S04]  /*00d0*/  LEA.HI R3, R3, R0, RZ, 0x2 ;  /* 0x0000000003037211 */ /* 0x000fc800078f10ff */
[--C-:B------:R-:W-:Y:S02]  /*00e0*/  SHF.R.S32.HI R2, RZ, 0x2, R3.reuse ;  /* 0x00000002ff027819 */ /* 0x100fe40000011403 */
[----:B------:R-:W-:-:S04]  /*00f0*/  SHF.R.S32.HI R3, RZ, 0x1f, R3 ;  /* 0x0000001fff037819 */ /* 0x000fc80000011403 */
[----:B------:R-:W-:-:S04]  /*0100*/  LEA.HI R3, R3, R2, RZ, 0x9 ;  /* 0x0000000203037211 */ /* 0x000fc800078f48ff */
[----:B------:R-:W-:-:S04]  /*0110*/  LOP3.LUT R3, R3, 0xfffffe00, RZ, 0xc0, !PT ;  /* 0xfffffe0003037812 */ /* 0x000fc800078ec0ff */
[----:B------:R-:W-:Y:S02]  /*0120*/  IADD3 R15, R2, -R3, RZ ;  /* 0x80000003020f7210 */ /* 0x000fe40007ffe0ff */
[----:B------:R-:W3:Y:S03]  /*0130*/  LDC.64 R2, c[0x0][0x210] ;  /* 0x00008400ff027b82 */ /* 0x000ee60000000a00 */
[----:B--2---:R-:W-:-:S05]  /*0140*/  IMAD.WIDE R10, R15, 0x4, R10 ;  /* 0x000000040f0a7825 */ /* 0x004fca00078e020a */
[----:B------:R2:W2:Y:S01]  /*0150*/  LDG.E.EL R16, desc[UR4][R10.64] ;  /* 0x000000040a107981 */ /* 0x0004a2000c2e1900 */
[----:B----4-:R-:W-:-:S04]  /*0160*/  IMAD.WIDE R6, R15, 0x4, R6 ;  /* 0x000000040f067825 */ /* 0x010fc800078e0206 */
[C---:B-----5:R-:W-:Y:S02]  /*0170*/  IMAD.WIDE R8, R15.reuse, 0x4, R8 ;  /* 0x000000040f087825 */ /* 0x060fe400078e0208 */
[----:B------:R4:W5:Y:S02]  /*0180*/  LDG.E.EL R7, desc[UR4][R6.64] ;  /* 0x0000000406077981 */ /* 0x000964000c2e1900 */
[----:B---3--:R-:W-:Y:S02]  /*0190*/  IMAD.WIDE R2, R0, 0x4, R2 ;  /* 0x0000000400027825 */ /* 0x008fe400078e0202 */
[----:B------:R-:W3:Y:S04]  /*01a0*/  LDG.E.EL R8, desc[UR4][R8.64] ;  /* 0x0000000408087981 */ /* 0x000ee8000c2e1900 */
[----:B------:R-:W5:Y:S01]  /*01b0*/  LDG.E R14, desc[UR4][R2.64] ;  /* 0x00000004020e7981 */ /* 0x000f62000c1e1900 */
[----:B0-2---:R-:W-:-:S04]  /*01c0*/  IMAD.WIDE R10, R15, 0x4, R12 ;  /* 0x000000040f0a7825 */ /* 0x005fc800078e020c */
[----:B-1----:R-:W-:Y:S02]  /*01d0*/  IMAD.WIDE R12, R15, 0x4, R4 ;  /* 0x000000040f0c7825 */ /* 0x002fe400078e0204 */
[----:B------:R-:W2:Y:S01]  /*01e0*/  LDG.E.EL R10, desc[UR4][R10.64] ;  /* 0x000000040a0a7981 */ /* 0x000ea2000c2e1900 */
[----:B----4-:R-:W-:Y:S01]  /*01f0*/  HFMA2.MMA R6, -RZ, RZ, 1.625, 0 ;  /* 0x3e800000ff067435 */ /* 0x010fe200000001ff */
[----:B------:R-:W0:Y:S02]  /*0200*/  LDC.64 R4, c[0x0][0x240] ;  /* 0x00009000ff047b82 */ /* 0x000e240000000a00 */
[----:B------:R-:W2:Y:S01]  /*0210*/  LDG.E.EL R13, desc[UR4][R12.64] ;  /* 0x000000040c0d7981 */ /* 0x000ea2000c2e1900 */
[----:B0-----:R-:W-:-:S04]  /*0220*/  IMAD.WIDE R4, R0, 0x4, R4 ;  /* 0x0000000400047825 */ /* 0x001fc800078e0204 */
[----:B------:R-:W-:-:S04]  /*0230*/  FADD R16, R16, 9.9999997473787516356e-06 ;  /* 0x3727c5ac10107421 */ /* 0x000fc80000000000 */
[----:B------:R-:W0:Y:S02]  /*0240*/  MUFU.SQRT R15, R16 ;  /* 0x00000010000f7308 */ /* 0x000e240000002000 */
[C---:B0-----:R-:W-:Y:S02]  /*0250*/  FSETP.GT.AND P0, PT, R15.reuse, 8.50705917302346158658e+37, PT ;  /* 0x7e8000000f00780b */ /* 0x041fe40003f04000 */
[----:B------:R-:W-:-:S11]  /*0260*/  FSETP.GEU.AND P1, PT, R15, 1.175494350822287508e-38, PT ;  /* 0x008000000f00780b */ /* 0x000fd60003f2e000 */
[----:B------:R-:W-:-:S04]  /*0270*/  @P0 FMUL R15, R15, 0.25 ;  /* 0x3e8000000f0f0820 */ /* 0x000fc80000400000 */
[----:B------:R-:W-:-:S06]  /*0280*/  @!P1 FMUL R15, R15, 16777216 ;  /* 0x4b8000000f0f9820 */ /* 0x000fcc0000400000 */
[----:B------:R-:W0:Y:S01]  /*0290*/  MUFU.RCP R15, R15 ;  /* 0x0000000f000f7308 */ /* 0x000e220000001000 */
[----:B------:R-:W-:Y:S01]  /*02a0*/  FSEL R6, R6, 1, P0 ;  /* 0x3f80000006067808 */ /* 0x000fe20000000000 */
[----:B-----5:R-:W-:-:S04]  /*02b0*/  FADD R7, R14, R7 ;  /* 0x000000070e077221 */ /* 0x020fc80000000000 */
[----:B------:R-:W-:Y:S01]  /*02c0*/  @!P1 FMUL R6, R6, 16777216 ;  /* 0x4b80000006069820 */ /* 0x000fe20000400000 */
[----:B---3--:R-:W-:-:S03]  /*02d0*/  FADD R8, -R8, R7 ;  /* 0x0000000708087221 */ /* 0x008fc60000000100 */
[----:B0-----:R-:W-:-:S04]  /*02e0*/  FMUL R9, R15, R6 ;  /* 0x000000060f097220 */ /* 0x001fc80000400000 */
[----:B------:R-:W-:-:S04]  /*02f0*/  FMUL R8, R8, R9 ;  /* 0x0000000908087220 */ /* 0x000fc80000400000 */
[----:B--2---:R-:W-:-:S05]  /*0300*/  FFMA R8, R10, R8, R13 ;  /* 0x000000080a087223 */ /* 0x004fca000000000d */
[----:B------:R-:W-:-:S04]  /*0310*/  FSETP.GEU.AND P0, PT, R8, RZ, PT ;  /* 0x000000ff0800720b */ /* 0x000fc80003f0e000 */
[----:B------:R-:W-:Y:S01]  /*0320*/  FSEL R9, R8, RZ, P0 ;  /* 0x000000ff08097208 */ /* 0x000fe20000000000 */
[----:B------:R-:W-:Y:S04]  /*0330*/  STG.E desc[UR4][R2.64], R7 ;  /* 0x0000000702007986 */ /* 0x000fe8000c101904 */
[----:B------:R-:W-:Y:S01]  /*0340*/  STG.E desc[UR4][R4.64], R9 ;  /* 0x0000000904007986 */ /* 0x000fe2000c101904 */
[----:B------:R-:W-:Y:S05]  /*0350*/  EXIT ;  /* 0x000000000000794d */ /* 0x000fea0003800000 */
.L_x_0:
[----:B------:R-:W-:-:S00]  /*0360*/  BRA `(.L_x_0) ;  /* 0xfffffffc00fc7947 */ /* 0x000fc0000383ffff */
[----:B------:R-:W-:-:S00]  /*0370*/  NOP ;  /* 0x0000000000007918 */ /* 0x000fc00000000000 */
        /* <DEDUP_REMOVED lines=8> */
.L_x_1:


//--------------------- .nv.global.init           --------------------------
	.section	.nv.global.init,"aw",@progbits
.nv.global.init:
	.type		_$_str,@object
	.size		_$_str,(_$_str_$_2 - _$_str)
_$_str:
        /*0000*/ 	.byte	0x5f, 0x5f, 0x43, 0x55, 0x44, 0x41, 0x5f, 0x46, 0x54, 0x5a, 0x00
	.type		_$_str_$_2,@object
	.size		_$_str_$_2,(.L_1 - _$_str_$_2)
_$_str_$_2:
        /*000b*/ 	.byte	0x5f, 0x5f, 0x43, 0x55, 0x44, 0x41, 0x5f, 0x50, 0x52, 0x45, 0x43, 0x5f, 0x53, 0x51, 0x52, 0x54
        /*001b*/ 	.byte	0x00
.L_1:


//--------------------- .nv.constant0.triton_poi_fused__native_batch_norm_legit_no_training_convolution_relu_77 --------------------------
	.section	.nv.constant0.triton_poi_fused__native_batch_norm_legit_no_training_convolution_relu_77,"a",@progbits
	.sectionflags	@""
	.align	4
.nv.constant0.triton_poi_fused__native_batch_norm_legit_no_training_convolution_relu_77:
	.zero		588
